//
// Generated by NVIDIA NVVM Compiler
//
// Compiler Build ID: CL-36424714
// Cuda compilation tools, release 13.0, V13.0.88
// Based on NVVM 20.0.0
//

.version 9.0
.target sm_100
.address_size 64

	// .globl	_Z11intial_code4Code
.extern .shared .align 16 .b8 sdata[];

.visible .entry _Z11intial_code4Code(
	.param .align 8 .b8 _Z11intial_code4Code_param_0[24]
)
{
	.reg .b32 	%r<3>;
	.reg .b64 	%rd<9>;

	ld.param.u64 	%rd1, [_Z11intial_code4Code_param_0+16];
	ld.param.u64 	%rd2, [_Z11intial_code4Code_param_0+8];
	ld.param.u64 	%rd3, [_Z11intial_code4Code_param_0];
	cvta.to.global.u64 	%rd4, %rd3;
	cvta.to.global.u64 	%rd5, %rd2;
	cvta.to.global.u64 	%rd6, %rd1;
	mov.b64 	%rd7, 0;
	st.global.u64 	[%rd5], %rd7;
	mov.b64 	%rd8, -1;
	st.global.u64 	[%rd5+8], %rd8;
	mov.b32 	%r1, 1;
	st.global.u32 	[%rd4], %r1;
	mov.b32 	%r2, 0;
	st.global.u32 	[%rd6], %r2;
	ret;

}
	// .globl	_Z15cal_code_kernalmm4Codey
.visible .entry _Z15cal_code_kernalmm4Codey(
	.param .u64 _Z15cal_code_kernalmm4Codey_param_0,
	.param .u64 _Z15cal_code_kernalmm4Codey_param_1,
	.param .align 8 .b8 _Z15cal_code_kernalmm4Codey_param_2[24],
	.param .u64 _Z15cal_code_kernalmm4Codey_param_3
)
{
	.reg .pred 	%p<3>;
	.reg .b32 	%r<7>;
	.reg .b64 	%rd<27>;

	ld.param.u64 	%rd4, [_Z15cal_code_kernalmm4Codey_param_2+16];
	ld.param.u64 	%rd3, [_Z15cal_code_kernalmm4Codey_param_2+8];
	ld.param.u64 	%rd2, [_Z15cal_code_kernalmm4Codey_param_2];
	ld.param.u64 	%rd1, [_Z15cal_code_kernalmm4Codey_param_1];
	ld.param.u64 	%rd5, [_Z15cal_code_kernalmm4Codey_param_3];
	cvta.to.global.u64 	%rd6, %rd2;
	mov.u32 	%r2, %ctaid.x;
	mov.u32 	%r3, %ntid.x;
	mov.u32 	%r4, %tid.x;
	mad.lo.s32 	%r1, %r2, %r3, %r4;
	ld.global.u32 	%r5, [%rd6];
	setp.ge.u32 	%p1, %r1, %r5;
	@%p1 bra 	$L__BB1_2;
	cvta.to.global.u64 	%rd7, %rd4;
	cvta.to.global.u64 	%rd8, %rd3;
	mul.wide.u32 	%rd9, %r1, 8;
	add.s64 	%rd10, %rd8, %rd9;
	ld.global.u64 	%rd11, [%rd10];
	xor.b64  	%rd12, %rd11, %rd5;
	shr.u64 	%rd13, %rd12, 1;
	and.b64  	%rd14, %rd13, 6148914691236517205;
	sub.s64 	%rd15, %rd12, %rd14;
	and.b64  	%rd16, %rd15, 3689348814741910323;
	shr.u64 	%rd17, %rd15, 2;
	and.b64  	%rd18, %rd17, 3689348814741910323;
	add.s64 	%rd19, %rd18, %rd16;
	shr.u64 	%rd20, %rd19, 4;
	add.s64 	%rd21, %rd20, %rd19;
	and.b64  	%rd22, %rd21, 1085102592571150095;
	mul.lo.s64 	%rd23, %rd22, 72340172838076673;
	shr.u64 	%rd24, %rd23, 56;
	setp.ge.u64 	%p2, %rd24, %rd1;
	selp.u32 	%r6, 1, 0, %p2;
	mul.wide.u32 	%rd25, %r1, 4;
	add.s64 	%rd26, %rd7, %rd25;
	st.global.u32 	[%rd26], %r6;
$L__BB1_2:
	ret;

}
	// .globl	_Z15add_code_kernal4Codey
.visible .entry _Z15add_code_kernal4Codey(
	.param .align 8 .b8 _Z15add_code_kernal4Codey_param_0[24],
	.param .u64 _Z15add_code_kernal4Codey_param_1
)
{
	.reg .pred 	%p<2>;
	.reg .b32 	%r<7>;
	.reg .b64 	%rd<13>;

	ld.param.u64 	%rd3, [_Z15add_code_kernal4Codey_param_0+8];
	ld.param.u64 	%rd4, [_Z15add_code_kernal4Codey_param_0+16];
	ld.param.u64 	%rd2, [_Z15add_code_kernal4Codey_param_0];
	ld.param.u64 	%rd5, [_Z15add_code_kernal4Codey_param_1];
	cvta.to.global.u64 	%rd1, %rd2;
	cvta.to.global.u64 	%rd6, %rd4;
	ld.global.u32 	%r1, [%rd6];
	ld.global.u32 	%r2, [%rd1];
	setp.ne.s32 	%p1, %r1, %r2;
	@%p1 bra 	$L__BB2_2;
	cvta.to.global.u64 	%rd7, %rd3;
	mul.wide.u32 	%rd8, %r1, 8;
	add.s64 	%rd9, %rd7, %rd8;
	st.global.u64 	[%rd9], %rd5;
	ld.global.u32 	%r3, [%rd1];
	add.s32 	%r4, %r3, 1;
	mul.wide.u32 	%rd10, %r4, 8;
	add.s64 	%rd11, %rd7, %rd10;
	mov.b64 	%rd12, -1;
	st.global.u64 	[%rd11], %rd12;
	ld.global.u32 	%r5, [%rd1];
	add.s32 	%r6, %r5, 1;
	st.global.u32 	[%rd1], %r6;
$L__BB2_2:
	ret;

}
	// .globl	_Z18parallel_reduction4Code
.visible .entry _Z18parallel_reduction4Code(
	.param .align 8 .b8 _Z18parallel_reduction4Code_param_0[24]
)
{
	.reg .pred 	%p<7>;
	.reg .b32 	%r<31>;
	.reg .b64 	%rd<11>;

	ld.param.u64 	%rd2, [_Z18parallel_reduction4Code_param_0+16];
	ld.param.u64 	%rd3, [_Z18parallel_reduction4Code_param_0];
	cvta.to.global.u64 	%rd4, %rd3;
	cvta.to.global.u64 	%rd1, %rd2;
	ld.global.u32 	%r1, [%rd4];
	mov.u32 	%r2, %tid.x;
	mov.u32 	%r3, %ctaid.x;
	mov.u32 	%r27, %ntid.x;
	mad.lo.s32 	%r5, %r3, %r27, %r2;
	setp.ge.u32 	%p1, %r5, %r1;
	mov.b32 	%r29, 0;
	@%p1 bra 	$L__BB3_2;
	mul.wide.u32 	%rd5, %r5, 4;
	add.s64 	%rd6, %rd1, %rd5;
	ld.global.u32 	%r29, [%rd6];
$L__BB3_2:
	add.s32 	%r8, %r5, %r27;
	setp.ge.u32 	%p2, %r8, %r1;
	@%p2 bra 	$L__BB3_4;
	mul.wide.u32 	%rd7, %r8, 4;
	add.s64 	%rd8, %rd1, %rd7;
	ld.global.u32 	%r19, [%rd8];
	add.s32 	%r29, %r19, %r29;
$L__BB3_4:
	shl.b32 	%r20, %r2, 2;
	mov.u32 	%r21, sdata;
	add.s32 	%r11, %r21, %r20;
	st.shared.u32 	[%r11], %r29;
	bar.sync 	0;
	setp.lt.u32 	%p3, %r27, 2;
	@%p3 bra 	$L__BB3_8;
$L__BB3_5:
	shr.u32 	%r14, %r27, 1;
	setp.ge.u32 	%p4, %r2, %r14;
	@%p4 bra 	$L__BB3_7;
	shl.b32 	%r22, %r14, 2;
	add.s32 	%r23, %r11, %r22;
	ld.shared.u32 	%r24, [%r23];
	add.s32 	%r29, %r24, %r29;
	st.shared.u32 	[%r11], %r29;
$L__BB3_7:
	bar.sync 	0;
	setp.gt.u32 	%p5, %r27, 3;
	mov.u32 	%r27, %r14;
	@%p5 bra 	$L__BB3_5;
$L__BB3_8:
	setp.ne.s32 	%p6, %r2, 0;
	@%p6 bra 	$L__BB3_10;
	mul.wide.u32 	%rd9, %r3, 4;
	add.s64 	%rd10, %rd1, %rd9;
	st.global.u32 	[%rd10], %r29;
$L__BB3_10:
	ret;

}


// ===== COMPILED SASS (sm_100) =====

	.target	sm_100

	.elftype	@"ET_EXEC"


//--------------------- .note.nv.tkinfo           --------------------------
	.section	.note.nv.tkinfo,"",@"SHT_NOTE"
	.sectionflags	@"SHF_NOTE_NV_TKINFO"
	.tkinfo
        /*0018*/ 	.word	0x00000002
        /*0030*/ 	.string	""
        /*0030*/ 	.string	"ptxas"
        /*0030*/ 	.string	"Cuda compilation tools, release 13.0, V13.0.88"
        /*0030*/ 	.string	"Build cuda_13.0.r13.0/compiler.36424714_0"
        /*0030*/ 	.string	"-arch sm_100 -m 64 "



//--------------------- .note.nv.cuinfo           --------------------------
	.section	.note.nv.cuinfo,"",@"SHT_NOTE"
	.sectionflags	@"SHF_NOTE_NV_CUINFO"
        /*0018*/ 	.short	0x0002
        /*001a*/ 	.short	0x0064
        /*001c*/ 	.short	0x0082
	.zero		2


//--------------------- .nv.info                  --------------------------
	.section	.nv.info,"",@"SHT_CUDA_INFO"
	.align	4


	//----- nvinfo : EIATTR_REGCOUNT
	.align		4
        /*0000*/ 	.byte	0x04, 0x2f
        /*0002*/ 	.short	(.L_1 - .L_0)
	.align		4
.L_0:
        /*0004*/ 	.word	index@(_Z11intial_code4Code)
        /*0008*/ 	.word	0x0000000e


	//----- nvinfo : EIATTR_FRAME_SIZE
	.align		4
.L_1:
        /*000c*/ 	.byte	0x04, 0x11
        /*000e*/ 	.short	(.L_3 - .L_2)
	.align		4
.L_2:
        /*0010*/ 	.word	index@(_Z11intial_code4Code)
        /*0014*/ 	.word	0x00000000


	//----- nvinfo : EIATTR_REGCOUNT
	.align		4
.L_3:
        /*0018*/ 	.byte	0x04, 0x2f
        /*001a*/ 	.short	(.L_5 - .L_4)
	.align		4
.L_4:
        /*001c*/ 	.word	index@(_Z15cal_code_kernalmm4Codey)
        /*0020*/ 	.word	0x0000000a


	//----- nvinfo : EIATTR_FRAME_SIZE
	.align		4
.L_5:
        /*0024*/ 	.byte	0x04, 0x11
        /*0026*/ 	.short	(.L_7 - .L_6)
	.align		4
.L_6:
        /*0028*/ 	.word	index@(_Z15cal_code_kernalmm4Codey)
        /*002c*/ 	.word	0x00000000


	//----- nvinfo : EIATTR_REGCOUNT
	.align		4
.L_7:
        /*0030*/ 	.byte	0x04, 0x2f
        /*0032*/ 	.short	(.L_9 - .L_8)
	.align		4
.L_8:
        /*0034*/ 	.word	index@(_Z15add_code_kernal4Codey)
        /*0038*/ 	.word	0x00000010


	//----- nvinfo : EIATTR_FRAME_SIZE
	.align		4
.L_9:
        /*003c*/ 	.byte	0x04, 0x11
        /*003e*/ 	.short	(.L_11 - .L_10)
	.align		4
.L_10:
        /*0040*/ 	.word	index@(_Z15add_code_kernal4Codey)
        /*0044*/ 	.word	0x00000000


	//----- nvinfo : EIATTR_REGCOUNT
	.align		4
.L_11:
        /*0048*/ 	.byte	0x04, 0x2f
        /*004a*/ 	.short	(.L_13 - .L_12)
	.align		4
.L_12:
        /*004c*/ 	.word	index@(_Z18parallel_reduction4Code)
        /*0050*/ 	.word	0x00000012


	//----- nvinfo : EIATTR_FRAME_SIZE
	.align		4
.L_13:
        /*0054*/ 	.byte	0x04, 0x11
        /*0056*/ 	.short	(.L_15 - .L_14)
	.align		4
.L_14:
        /*0058*/ 	.word	index@(_Z18parallel_reduction4Code)
        /*005c*/ 	.word	0x00000000


	//----- nvinfo : EIATTR_MIN_STACK_SIZE
	.align		4
.L_15:
        /*0060*/ 	.byte	0x04, 0x12
        /*0062*/ 	.short	(.L_17 - .L_16)
	.align		4
.L_16:
        /*0064*/ 	.word	index@(_Z18parallel_reduction4Code)
        /*0068*/ 	.word	0x00000000


	//----- nvinfo : EIATTR_MIN_STACK_SIZE
	.align		4
.L_17:
        /*006c*/ 	.byte	0x04, 0x12
        /*006e*/ 	.short	(.L_19 - .L_18)
	.align		4
.L_18:
        /*0070*/ 	.word	index@(_Z15add_code_kernal4Codey)
        /*0074*/ 	.word	0x00000000


	//----- nvinfo : EIATTR_MIN_STACK_SIZE
	.align		4
.L_19:
        /*0078*/ 	.byte	0x04, 0x12
        /*007a*/ 	.short	(.L_21 - .L_20)
	.align		4
.L_20:
        /*007c*/ 	.word	index@(_Z15cal_code_kernalmm4Codey)
        /*0080*/ 	.word	0x00000000


	//----- nvinfo : EIATTR_MIN_STACK_SIZE
	.align		4
.L_21:
        /*0084*/ 	.byte	0x04, 0x12
        /*0086*/ 	.short	(.L_23 - .L_22)
	.align		4
.L_22:
        /*0088*/ 	.word	index@(_Z11intial_code4Code)
        /*008c*/ 	.word	0x00000000
.L_23:


//--------------------- .nv.compat                --------------------------
	.section	.nv.compat,"",@"SHT_CUDA_COMPAT_INFO"
	.align	4
        /*0000*/ 	.byte	0x02, 0x09, 0x00, 0x00, 0x02, 0x02, 0x01, 0x00, 0x02, 0x05, 0x05, 0x00, 0x03, 0x07, 0x01, 0x01
        /*0010*/ 	.byte	0x02, 0x03, 0x00, 0x00, 0x02, 0x06, 0x01, 0x00, 0x04, 0x0b, 0x08, 0x00, 0x09, 0x00, 0x00, 0x00
        /*0020*/ 	.byte	0x00, 0x00, 0x00, 0x00


//--------------------- .nv.info._Z18parallel_reduction4Code --------------------------
	.section	.nv.info._Z18parallel_reduction4Code,"",@"SHT_CUDA_INFO"
	.sectionflags	@""
	.align	4


	//----- nvinfo : EIATTR_CUDA_API_VERSION
	.align		4
        /*0000*/ 	.byte	0x04, 0x37
        /*0002*/ 	.short	(.L_25 - .L_24)
.L_24:
        /*0004*/ 	.word	0x00000082


	//----- nvinfo : EIATTR_KPARAM_INFO
	.align		4
.L_25:
        /*0008*/ 	.byte	0x04, 0x17
        /*000a*/ 	.short	(.L_27 - .L_26)
.L_26:
        /*000c*/ 	.word	0x00000000
        /*0010*/ 	.short	0x0000
        /*0012*/ 	.short	0x0000
        /*0014*/ 	.byte	0x00, 0xf0, 0x61, 0x00


	//----- nvinfo : EIATTR_SPARSE_MMA_MASK
	.align		4
.L_27:
        /*0018*/ 	.byte	0x03, 0x50
        /*001a*/ 	.short	0x0000


	//----- nvinfo : EIATTR_MAXREG_COUNT
	.align		4
        /*001c*/ 	.byte	0x03, 0x1b
        /*001e*/ 	.short	0x00ff


	//----- nvinfo : EIATTR_NUM_BARRIERS
	.align		4
        /*0020*/ 	.byte	0x02, 0x4c
        /*0022*/ 	.byte	0x01
	.zero		1


	//----- nvinfo : EIATTR_MERCURY_ISA_VERSION
	.align		4
        /*0024*/ 	.byte	0x03, 0x5f
        /*0026*/ 	.short	0x0101


	//----- nvinfo : EIATTR_VRC_CTA_INIT_COUNT
	.align		4
        /*0028*/ 	.byte	0x02, 0x4a
	.zero		1
	.zero		1


	//----- nvinfo : EIATTR_EXIT_INSTR_OFFSETS
	.align		4
        /*002c*/ 	.byte	0x04, 0x1c
        /*002e*/ 	.short	(.L_29 - .L_28)


	//   ....[0]....
.L_28:
        /*0030*/ 	.word	0x00000270


	//   ....[1]....
        /*0034*/ 	.word	0x000002b0


	//----- nvinfo : EIATTR_CBANK_PARAM_SIZE
	.align		4
.L_29:
        /*0038*/ 	.byte	0x03, 0x19
        /*003a*/ 	.short	0x0018


	//----- nvinfo : EIATTR_PARAM_CBANK
	.align		4
        /*003c*/ 	.byte	0x04, 0x0a
        /*003e*/ 	.short	(.L_31 - .L_30)
	.align		4
.L_30:
        /*0040*/ 	.word	index@(.nv.constant0._Z18parallel_reduction4Code)
        /*0044*/ 	.short	0x0380
        /*0046*/ 	.short	0x0018


	//----- nvinfo : EIATTR_SW_WAR
	.align		4
.L_31:
        /*0048*/ 	.byte	0x04, 0x36
        /*004a*/ 	.short	(.L_33 - .L_32)
.L_32:
        /*004c*/ 	.word	0x00000008
.L_33:


//--------------------- .nv.info._Z15add_code_kernal4Codey --------------------------
	.section	.nv.info._Z15add_code_kernal4Codey,"",@"SHT_CUDA_INFO"
	.sectionflags	@""
	.align	4


	//----- nvinfo : EIATTR_CUDA_API_VERSION
	.align		4
        /*0000*/ 	.byte	0x04, 0x37
        /*0002*/ 	.short	(.L_35 - .L_34)
.L_34:
        /*0004*/ 	.word	0x00000082


	//----- nvinfo : EIATTR_KPARAM_INFO
	.align		4
.L_35:
        /*0008*/ 	.byte	0x04, 0x17
        /*000a*/ 	.short	(.L_37 - .L_36)
.L_36:
        /*000c*/ 	.word	0x00000000
        /*0010*/ 	.short	0x0001
        /*0012*/ 	.short	0x0018
        /*0014*/ 	.byte	0x00, 0xf0, 0x21, 0x00


	//----- nvinfo : EIATTR_KPARAM_INFO
	.align		4
.L_37:
        /*0018*/ 	.byte	0x04, 0x17
        /*001a*/ 	.short	(.L_39 - .L_38)
.L_38:
        /*001c*/ 	.word	0x00000000
        /*0020*/ 	.short	0x0000
        /*0022*/ 	.short	0x0000
        /*0024*/ 	.byte	0x00, 0xf0, 0x61, 0x00


	//----- nvinfo : EIATTR_SPARSE_MMA_MASK
	.align		4
.L_39:
        /*0028*/ 	.byte	0x03, 0x50
        /*002a*/ 	.short	0x0000


	//----- nvinfo : EIATTR_MAXREG_COUNT
	.align		4
        /*002c*/ 	.byte	0x03, 0x1b
        /*002e*/ 	.short	0x00ff


	//----- nvinfo : EIATTR_MERCURY_ISA_VERSION
	.align		4
        /*0030*/ 	.byte	0x03, 0x5f
        /*0032*/ 	.short	0x0101


	//----- nvinfo : EIATTR_VRC_CTA_INIT_COUNT
	.align		4
        /*0034*/ 	.byte	0x02, 0x4a
	.zero		1
	.zero		1


	//----- nvinfo : EIATTR_EXIT_INSTR_OFFSETS
	.align		4
        /*0038*/ 	.byte	0x04, 0x1c
        /*003a*/ 	.short	(.L_41 - .L_40)


	//   ....[0]....
.L_40:
        /*003c*/ 	.word	0x00000070


	//   ....[1]....
        /*0040*/ 	.word	0x00000150


	//----- nvinfo : EIATTR_CBANK_PARAM_SIZE
	.align		4
.L_41:
        /*0044*/ 	.byte	0x03, 0x19
        /*0046*/ 	.short	0x0020


	//----- nvinfo : EIATTR_PARAM_CBANK
	.align		4
        /*0048*/ 	.byte	0x04, 0x0a
        /*004a*/ 	.short	(.L_43 - .L_42)
	.align		4
.L_42:
        /*004c*/ 	.word	index@(.nv.constant0._Z15add_code_kernal4Codey)
        /*0050*/ 	.short	0x0380
        /*0052*/ 	.short	0x0020


	//----- nvinfo : EIATTR_SW_WAR
	.align		4
.L_43:
        /*0054*/ 	.byte	0x04, 0x36
        /*0056*/ 	.short	(.L_45 - .L_44)
.L_44:
        /*0058*/ 	.word	0x00000008
.L_45:


//--------------------- .nv.info._Z15cal_code_kernalmm4Codey --------------------------
	.section	.nv.info._Z15cal_code_kernalmm4Codey,"",@"SHT_CUDA_INFO"
	.sectionflags	@""
	.align	4


	//----- nvinfo : EIATTR_CUDA_API_VERSION
	.align		4
        /*0000*/ 	.byte	0x04, 0x37
        /*0002*/ 	.short	(.L_47 - .L_46)
.L_46:
        /*0004*/ 	.word	0x00000082


	//----- nvinfo : EIATTR_KPARAM_INFO
	.align		4
.L_47:
        /*0008*/ 	.byte	0x04, 0x17
        /*000a*/ 	.short	(.L_49 - .L_48)
.L_48:
        /*000c*/ 	.word	0x00000000
        /*0010*/ 	.short	0x0003
        /*0012*/ 	.short	0x0028
        /*0014*/ 	.byte	0x00, 0xf0, 0x21, 0x00


	//----- nvinfo : EIATTR_KPARAM_INFO
	.align		4
.L_49:
        /*0018*/ 	.byte	0x04, 0x17
        /*001a*/ 	.short	(.L_51 - .L_50)
.L_50:
        /*001c*/ 	.word	0x00000000
        /*0020*/ 	.short	0x0002
        /*0022*/ 	.short	0x0010
        /*0024*/ 	.byte	0x00, 0xf0, 0x61, 0x00


	//----- nvinfo : EIATTR_KPARAM_INFO
	.align		4
.L_51:
        /*0028*/ 	.byte	0x04, 0x17
        /*002a*/ 	.short	(.L_53 - .L_52)
.L_52:
        /*002c*/ 	.word	0x00000000
        /*0030*/ 	.short	0x0001
        /*0032*/ 	.short	0x0008
        /*0034*/ 	.byte	0x00, 0xf0, 0x21, 0x00


	//----- nvinfo : EIATTR_KPARAM_INFO
	.align		4
.L_53:
        /*0038*/ 	.byte	0x04, 0x17
        /*003a*/ 	.short	(.L_55 - .L_54)
.L_54:
        /*003c*/ 	.word	0x00000000
        /*0040*/ 	.short	0x0000
        /*0042*/ 	.short	0x0000
        /*0044*/ 	.byte	0x00, 0xf0, 0x21, 0x00


	//----- nvinfo : EIATTR_SPARSE_MMA_MASK
	.align		4
.L_55:
        /*0048*/ 	.byte	0x03, 0x50
        /*004a*/ 	.short	0x0000


	//----- nvinfo : EIATTR_MAXREG_COUNT
	.align		4
        /*004c*/ 	.byte	0x03, 0x1b
        /*004e*/ 	.short	0x00ff


	//----- nvinfo : EIATTR_MERCURY_ISA_VERSION
	.align		4
        /*0050*/ 	.byte	0x03, 0x5f
        /*0052*/ 	.short	0x0101


	//----- nvinfo : EIATTR_VRC_CTA_INIT_COUNT
	.align		4
        /*0054*/ 	.byte	0x02, 0x4a
	.zero		1
	.zero		1


	//----- nvinfo : EIATTR_EXIT_INSTR_OFFSETS
	.align		4
        /*0058*/ 	.byte	0x04, 0x1c
        /*005a*/ 	.short	(.L_57 - .L_56)


	//   ....[0]....
.L_56:
        /*005c*/ 	.word	0x00000090


	//   ....[1]....
        /*0060*/ 	.word	0x000002f0


	//----- nvinfo : EIATTR_CBANK_PARAM_SIZE
	.align		4
.L_57:
        /*0064*/ 	.byte	0x03, 0x19
        /*0066*/ 	.short	0x0030


	//----- nvinfo : EIATTR_PARAM_CBANK
	.align		4
        /*0068*/ 	.byte	0x04, 0x0a
        /*006a*/ 	.short	(.L_59 - .L_58)
	.align		4
.L_58:
        /*006c*/ 	.word	index@(.nv.constant0._Z15cal_code_kernalmm4Codey)
        /*0070*/ 	.short	0x0380
        /*0072*/ 	.short	0x0030


	//----- nvinfo : EIATTR_SW_WAR
	.align		4
.L_59:
        /*0074*/ 	.byte	0x04, 0x36
        /*0076*/ 	.short	(.L_61 - .L_60)
.L_60:
        /*0078*/ 	.word	0x00000008
.L_61:


//--------------------- .nv.info._Z11intial_code4Code --------------------------
	.section	.nv.info._Z11intial_code4Code,"",@"SHT_CUDA_INFO"
	.sectionflags	@""
	.align	4


	//----- nvinfo : EIATTR_CUDA_API_VERSION
	.align		4
        /*0000*/ 	.byte	0x04, 0x37
        /*0002*/ 	.short	(.L_63 - .L_62)
.L_62:
        /*0004*/ 	.word	0x00000082


	//----- nvinfo : EIATTR_KPARAM_INFO
	.align		4
.L_63:
        /*0008*/ 	.byte	0x04, 0x17
        /*000a*/ 	.short	(.L_65 - .L_64)
.L_64:
        /*000c*/ 	.word	0x00000000
        /*0010*/ 	.short	0x0000
        /*0012*/ 	.short	0x0000
        /*0014*/ 	.byte	0x00, 0xf0, 0x61, 0x00


	//----- nvinfo : EIATTR_SPARSE_MMA_MASK
	.align		4
.L_65:
        /*0018*/ 	.byte	0x03, 0x50
        /*001a*/ 	.short	0x0000


	//----- nvinfo : EIATTR_MAXREG_COUNT
	.align		4
        /*001c*/ 	.byte	0x03, 0x1b
        /*001e*/ 	.short	0x00ff


	//----- nvinfo : EIATTR_MERCURY_ISA_VERSION
	.align		4
        /*0020*/ 	.byte	0x03, 0x5f
        /*0022*/ 	.short	0x0101


	//----- nvinfo : EIATTR_VRC_CTA_INIT_COUNT
	.align		4
        /*0024*/ 	.byte	0x02, 0x4a
	.zero		1
	.zero		1


	//----- nvinfo : EIATTR_EXIT_INSTR_OFFSETS
	.align		4
        /*0028*/ 	.byte	0x04, 0x1c
        /*002a*/ 	.short	(.L_67 - .L_66)


	//   ....[0]....
.L_66:
        /*002c*/ 	.word	0x000000c0


	//----- nvinfo : EIATTR_CBANK_PARAM_SIZE
	.align		4
.L_67:
        /*0030*/ 	.byte	0x03, 0x19
        /*0032*/ 	.short	0x0018


	//----- nvinfo : EIATTR_PARAM_CBANK
	.align		4
        /*0034*/ 	.byte	0x04, 0x0a
        /*0036*/ 	.short	(.L_69 - .L_68)
	.align		4
.L_68:
        /*0038*/ 	.word	index@(.nv.constant0._Z11intial_code4Code)
        /*003c*/ 	.short	0x0380
        /*003e*/ 	.short	0x0018


	//----- nvinfo : EIATTR_SW_WAR
	.align		4
.L_69:
        /*0040*/ 	.byte	0x04, 0x36
        /*0042*/ 	.short	(.L_71 - .L_70)
.L_70:
        /*0044*/ 	.word	0x00000008
.L_71:


//--------------------- .nv.callgraph             --------------------------
	.section	.nv.callgraph,"",@"SHT_CUDA_CALLGRAPH"
	.align	4
	.sectionentsize	8
	.align		4
        /*0000*/ 	.word	0x00000000
	.align		4
        /*0004*/ 	.word	0xffffffff
	.align		4
        /*0008*/ 	.word	0x00000000
	.align		4
        /*000c*/ 	.word	0xfffffffe
	.align		4
        /*0010*/ 	.word	0x00000000
	.align		4
        /*0014*/ 	.word	0xfffffffd
	.align		4
        /*0018*/ 	.word	0x00000000
	.align		4
        /*001c*/ 	.word	0xfffffffc


//--------------------- .text._Z18parallel_reduction4Code --------------------------
	.section	.text._Z18parallel_reduction4Code,"ax",@progbits
	.align	128
        .global         _Z18parallel_reduction4Code
        .type           _Z18parallel_reduction4Code,@function
        .size           _Z18parallel_reduction4Code,(.L_x_6 - _Z18parallel_reduction4Code)
        .other          _Z18parallel_reduction4Code,@"STO_CUDA_ENTRY STV_DEFAULT"
_Z18parallel_reduction4Code:
.text._Z18parallel_reduction4Code:
[----:B------:R-:W-:Y:S08]  /*0000*/  LDC R1, c[0x0][0x37c] ;  /* 0x0000df00ff017b82 */ /* 0x000ff00000000800 */
[----:B------:R-:W0:Y:S01]  /*0010*/  LDC.64 R2, c[0x0][0x380] ;  /* 0x0000e000ff027b82 */ /* 0x000e220000000a00 */
[----:B------:R-:W0:Y:S02]  /*0020*/  LDCU.64 UR6, c[0x0][0x358] ;  /* 0x00006b00ff0677ac */ /* 0x000e240008000a00 */
[----:B0-----:R-:W2:Y:S01]  /*0030*/  LDG.E R2, desc[UR6][R2.64] ;  /* 0x0000000602027981 */ /* 0x001ea2000c1e1900 */
[----:B------:R-:W0:Y:S01]  /*0040*/  LDCU UR4, c[0x0][0x360] ;  /* 0x00006c00ff0477ac */ /* 0x000e220008000800 */
[----:B------:R-:W-:Y:S01]  /*0050*/  HFMA2 R11, -RZ, RZ, 0, 0 ;  /* 0x00000000ff0b7431 */ /* 0x000fe200000001ff */
[----:B------:R-:W1:Y:S01]  /*0060*/  S2R R8, SR_TID.X ;  /* 0x0000000000087919 */ /* 0x000e620000002100 */
[----:B------:R-:W1:Y:S01]  /*0070*/  S2R R13, SR_CTAID.X ;  /* 0x00000000000d7919 */ /* 0x000e620000002500 */
[----:B0-----:R-:W-:-:S02]  /*0080*/  IMAD.U32 R0, RZ, RZ, UR4 ;  /* 0x00000004ff007e24 */ /* 0x001fc4000f8e00ff */
[----:B-1----:R-:W-:-:S04]  /*0090*/  IMAD R9, R13, UR4, R8 ;  /* 0x000000040d097c24 */ /* 0x002fc8000f8e0208 */
[C---:B------:R-:W-:Y:S01]  /*00a0*/  IMAD.IADD R15, R9.reuse, 0x1, R0 ;  /* 0x00000001090f7824 */ /* 0x040fe200078e0200 */
[----:B--2---:R-:W-:-:S04]  /*00b0*/  ISETP.GE.U32.AND P0, PT, R9, R2, PT ;  /* 0x000000020900720c */ /* 0x004fc80003f06070 */
[----:B------:R-:W-:-:S09]  /*00c0*/  ISETP.GE.U32.AND P1, PT, R15, R2, PT ;  /* 0x000000020f00720c */ /* 0x000fd20003f26070 */
[----:B------:R-:W0:Y:S08]  /*00d0*/  @!P0 LDC.64 R4, c[0x0][0x390] ;  /* 0x0000e400ff048b82 */ /* 0x000e300000000a00 */
[----:B------:R-:W1:Y:S01]  /*00e0*/  @!P1 LDC.64 R6, c[0x0][0x390] ;  /* 0x0000e400ff069b82 */ /* 0x000e620000000a00 */
[----:B0-----:R-:W-:-:S05]  /*00f0*/  @!P0 IMAD.WIDE.U32 R2, R9, 0x4, R4 ;  /* 0x0000000409028825 */ /* 0x001fca00078e0004 */
[----:B------:R-:W2:Y:S01]  /*0100*/  @!P0 LDG.E R11, desc[UR6][R2.64] ;  /* 0x00000006020b8981 */ /* 0x000ea2000c1e1900 */
[----:B-1----:R-:W-:-:S06]  /*0110*/  @!P1 IMAD.WIDE.U32 R4, R15, 0x4, R6 ;  /* 0x000000040f049825 */ /* 0x002fcc00078e0006 */
[----:B------:R-:W2:Y:S01]  /*0120*/  @!P1 LDG.E R4, desc[UR6][R4.64] ;  /* 0x0000000604049981 */ /* 0x000ea2000c1e1900 */
[----:B------:R-:W0:Y:S01]  /*0130*/  S2UR UR5, SR_CgaCtaId ;  /* 0x00000000000579c3 */ /* 0x000e220000008800 */
[----:B------:R-:W-:Y:S01]  /*0140*/  UMOV UR4, 0x400 ;  /* 0x0000040000047882 */ /* 0x000fe20000000000 */
[----:B------:R-:W-:Y:S01]  /*0150*/  ISETP.GE.U32.AND P0, PT, R0, 0x2, PT ;  /* 0x000000020000780c */ /* 0x000fe20003f06070 */
[----:B0-----:R-:W-:-:S06]  /*0160*/  ULEA UR4, UR5, UR4, 0x18 ;  /* 0x0000000405047291 */ /* 0x001fcc000f8ec0ff */
[C---:B------:R-:W-:Y:S01]  /*0170*/  LEA R6, R8.reuse, UR4, 0x2 ;  /* 0x0000000408067c11 */ /* 0x040fe2000f8e10ff */
[----:B--2---:R-:W-:Y:S01]  /*0180*/  @!P1 IMAD.IADD R11, R11, 0x1, R4 ;  /* 0x000000010b0b9824 */ /* 0x004fe200078e0204 */
[----:B------:R-:W-:-:S04]  /*0190*/  ISETP.NE.AND P1, PT, R8, RZ, PT ;  /* 0x000000ff0800720c */ /* 0x000fc80003f25270 */
[----:B------:R0:W-:Y:S01]  /*01a0*/  STS [R6], R11 ;  /* 0x0000000b06007388 */ /* 0x0001e20000000800 */
[----:B------:R-:W-:Y:S06]  /*01b0*/  BAR.SYNC.DEFER_BLOCKING 0x0 ;  /* 0x0000000000007b1d */ /* 0x000fec0000010000 */
[----:B------:R-:W-:Y:S05]  /*01c0*/  @!P0 BRA `(.L_x_0) ;  /* 0x0000000000288947 */ /* 0x000fea0003800000 */
.L_x_1:
[----:B------:R-:W-:-:S04]  /*01d0*/  SHF.R.U32.HI R3, RZ, 0x1, R0 ;  /* 0x00000001ff037819 */ /* 0x000fc80000011600 */
[----:B------:R-:W-:-:S13]  /*01e0*/  ISETP.GE.U32.AND P0, PT, R8, R3, PT ;  /* 0x000000030800720c */ /* 0x000fda0003f06070 */
[----:B------:R-:W-:-:S06]  /*01f0*/  @!P0 LEA R2, R3, R6, 0x2 ;  /* 0x0000000603028211 */ /* 0x000fcc00078e10ff */
[----:B------:R-:W0:Y:S02]  /*0200*/  @!P0 LDS R2, [R2] ;  /* 0x0000000002028984 */ /* 0x000e240000000800 */
[----:B0-----:R-:W-:-:S05]  /*0210*/  @!P0 IMAD.IADD R11, R11, 0x1, R2 ;  /* 0x000000010b0b8824 */ /* 0x001fca00078e0202 */
[----:B------:R1:W-:Y:S01]  /*0220*/  @!P0 STS [R6], R11 ;  /* 0x0000000b06008388 */ /* 0x0003e20000000800 */
[----:B------:R-:W-:Y:S01]  /*0230*/  BAR.SYNC.DEFER_BLOCKING 0x0 ;  /* 0x0000000000007b1d */ /* 0x000fe20000010000 */
[----:B------:R-:W-:Y:S02]  /*0240*/  ISETP.GT.U32.AND P0, PT, R0, 0x3, PT ;  /* 0x000000030000780c */ /* 0x000fe40003f04070 */
[----:B------:R-:W-:-:S11]  /*0250*/  MOV R0, R3 ;  /* 0x0000000300007202 */ /* 0x000fd60000000f00 */
[----:B-1----:R-:W-:Y:S05]  /*0260*/  @P0 BRA `(.L_x_1) ;  /* 0xfffffffc00d80947 */ /* 0x002fea000383ffff */
.L_x_0:
[----:B------:R-:W-:Y:S05]  /*0270*/  @P1 EXIT ;  /* 0x000000000000194d */ /* 0x000fea0003800000 */
[----:B------:R-:W1:Y:S02]  /*0280*/  LDC.64 R2, c[0x0][0x390] ;  /* 0x0000e400ff027b82 */ /* 0x000e640000000a00 */
[----:B-1----:R-:W-:-:S05]  /*0290*/  IMAD.WIDE.U32 R2, R13, 0x4, R2 ;  /* 0x000000040d027825 */ /* 0x002fca00078e0002 */
[----:B------:R-:W-:Y:S01]  /*02a0*/  STG.E desc[UR6][R2.64], R11 ;  /* 0x0000000b02007986 */ /* 0x000fe2000c101906 */
[----:B------:R-:W-:Y:S05]  /*02b0*/  EXIT ;  /* 0x000000000000794d */ /* 0x000fea0003800000 */
.L_x_2:
[----:B------:R-:W-:-:S00]  /*02c0*/  BRA `(.L_x_2) ;  /* 0xfffffffc00fc7947 */ /* 0x000fc0000383ffff */
[----:B------:R-:W-:-:S00]  /*02d0*/  NOP ;  /* 0x0000000000007918 */ /* 0x000fc00000000000 */
        /* <DEDUP_REMOVED lines=10> */
.L_x_6:


//--------------------- .text._Z15add_code_kernal4Codey --------------------------
	.section	.text._Z15add_code_kernal4Codey,"ax",@progbits
	.align	128
        .global         _Z15add_code_kernal4Codey
        .type           _Z15add_code_kernal4Codey,@function
        .size           _Z15add_code_kernal4Codey,(.L_x_7 - _Z15add_code_kernal4Codey)
        .other          _Z15add_code_kernal4Codey,@"STO_CUDA_ENTRY STV_DEFAULT"
_Z15add_code_kernal4Codey:
.text._Z15add_code_kernal4Codey:
[----:B------:R-:W-:Y:S08]  /*0000*/  LDC R1, c[0x0][0x37c] ;  /* 0x0000df00ff017b82 */ /* 0x000ff00000000800 */
[----:B------:R-:W0:Y:S01]  /*0010*/  LDC.64 R2, c[0x0][0x390] ;  /* 0x0000e400ff027b82 */ /* 0x000e220000000a00 */
[----:B------:R-:W0:Y:S07]  /*0020*/  LDCU.64 UR4, c[0x0][0x358] ;  /* 0x00006b00ff0477ac */ /* 0x000e2e0008000a00 */
[----:B------:R-:W1:Y:S01]  /*0030*/  LDC.64 R4, c[0x0][0x380] ;  /* 0x0000e000ff047b82 */ /* 0x000e620000000a00 */
[----:B0-----:R-:W2:Y:S04]  /*0040*/  LDG.E R3, desc[UR4][R2.64] ;  /* 0x0000000402037981 */ /* 0x001ea8000c1e1900 */
[----:B-1----:R-:W2:Y:S02]  /*0050*/  LDG.E R0, desc[UR4][R4.64] ;  /* 0x0000000404007981 */ /* 0x002ea4000c1e1900 */
[----:B--2---:R-:W-:-:S13]  /*0060*/  ISETP.NE.AND P0, PT, R3, R0, PT ;  /* 0x000000000300720c */ /* 0x004fda0003f05270 */
[----:B------:R-:W-:Y:S05]  /*0070*/  @P0 EXIT ;  /* 0x000000000000094d */ /* 0x000fea0003800000 */
[----:B------:R-:W0:Y:S08]  /*0080*/  LDC.64 R6, c[0x0][0x388] ;  /* 0x0000e200ff067b82 */ /* 0x000e300000000a00 */
[----:B------:R-:W1:Y:S01]  /*0090*/  LDC.64 R8, c[0x0][0x398] ;  /* 0x0000e600ff087b82 */ /* 0x000e620000000a00 */
[----:B0-----:R-:W-:-:S05]  /*00a0*/  IMAD.WIDE.U32 R2, R3, 0x8, R6 ;  /* 0x0000000803027825 */ /* 0x001fca00078e0006 */
[----:B-1----:R-:W-:Y:S04]  /*00b0*/  STG.E.64 desc[UR4][R2.64], R8 ;  /* 0x0000000802007986 */ /* 0x002fe8000c101b04 */
[----:B------:R-:W2:Y:S01]  /*00c0*/  LDG.E R0, desc[UR4][R4.64] ;  /* 0x0000000404007981 */ /* 0x000ea2000c1e1900 */
[----:B------:R-:W-:Y:S02]  /*00d0*/  MOV R10, 0xffffffff ;  /* 0xffffffff000a7802 */ /* 0x000fe40000000f00 */
[----:B------:R-:W-:Y:S02]  /*00e0*/  MOV R11, 0xffffffff ;  /* 0xffffffff000b7802 */ /* 0x000fe40000000f00 */
[----:B--2---:R-:W-:-:S05]  /*00f0*/  IADD3 R13, PT, PT, R0, 0x1, RZ ;  /* 0x00000001000d7810 */ /* 0x004fca0007ffe0ff */
[----:B------:R-:W-:-:S05]  /*0100*/  IMAD.WIDE.U32 R6, R13, 0x8, R6 ;  /* 0x000000080d067825 */ /* 0x000fca00078e0006 */
[----:B------:R-:W-:Y:S04]  /*0110*/  STG.E.64 desc[UR4][R6.64], R10 ;  /* 0x0000000a06007986 */ /* 0x000fe8000c101b04 */
[----:B------:R-:W2:Y:S02]  /*0120*/  LDG.E R0, desc[UR4][R4.64] ;  /* 0x0000000404007981 */ /* 0x000ea4000c1e1900 */
[----:B--2---:R-:W-:-:S05]  /*0130*/  IADD3 R13, PT, PT, R0, 0x1, RZ ;  /* 0x00000001000d7810 */ /* 0x004fca0007ffe0ff */
[----:B------:R-:W-:Y:S01]  /*0140*/  STG.E desc[UR4][R4.64], R13 ;  /* 0x0000000d04007986 */ /* 0x000fe2000c101904 */
[----:B------:R-:W-:Y:S05]  /*0150*/  EXIT ;  /* 0x000000000000794d */ /* 0x000fea0003800000 */
.L_x_3:
        /* <DEDUP_REMOVED lines=10> */
.L_x_7:


//--------------------- .text._Z15cal_code_kernalmm4Codey --------------------------
	.section	.text._Z15cal_code_kernalmm4Codey,"ax",@progbits
	.align	128
        .global         _Z15cal_code_kernalmm4Codey
        .type           _Z15cal_code_kernalmm4Codey,@function
        .size           _Z15cal_code_kernalmm4Codey,(.L_x_8 - _Z15cal_code_kernalmm4Codey)
        .other          _Z15cal_code_kernalmm4Codey,@"STO_CUDA_ENTRY STV_DEFAULT"
_Z15cal_code_kernalmm4Codey:
.text._Z15cal_code_kernalmm4Codey:
[----:B------:R-:W-:Y:S08]  /*0000*/  LDC R1, c[0x0][0x37c] ;  /* 0x0000df00ff017b82 */ /* 0x000ff00000000800 */
[----:B------:R-:W0:Y:S01]  /*0010*/  LDC.64 R2, c[0x0][0x390] ;  /* 0x0000e400ff027b82 */ /* 0x000e220000000a00 */
[----:B------:R-:W0:Y:S02]  /*0020*/  LDCU.64 UR4, c[0x0][0x358] ;  /* 0x00006b00ff0477ac */ /* 0x000e240008000a00 */
[----:B0-----:R-:W2:Y:S05]  /*0030*/  LDG.E R3, desc[UR4][R2.64] ;  /* 0x0000000402037981 */ /* 0x001eaa000c1e1900 */
[----:B------:R-:W0:Y:S01]  /*0040*/  S2UR UR6, SR_CTAID.X ;  /* 0x00000000000679c3 */ /* 0x000e220000002500 */
[----:B------:R-:W0:Y:S07]  /*0050*/  S2R R5, SR_TID.X ;  /* 0x0000000000057919 */ /* 0x000e2e0000002100 */
[----:B------:R-:W0:Y:S02]  /*0060*/  LDC R0, c[0x0][0x360] ;  /* 0x0000d800ff007b82 */ /* 0x000e240000000800 */
[----:B0-----:R-:W-:-:S05]  /*0070*/  IMAD R0, R0, UR6, R5 ;  /* 0x0000000600007c24 */ /* 0x001fca000f8e0205 */
[----:B--2---:R-:W-:-:S13]  /*0080*/  ISETP.GE.U32.AND P0, PT, R0, R3, PT ;  /* 0x000000030000720c */ /* 0x004fda0003f06070 */
[----:B------:R-:W-:Y:S05]  /*0090*/  @P0 EXIT ;  /* 0x000000000000094d */ /* 0x000fea0003800000 */
[----:B------:R-:W0:Y:S01]  /*00a0*/  LDC.64 R2, c[0x0][0x398] ;  /* 0x0000e600ff027b82 */ /* 0x000e220000000a00 */
[----:B------:R-:W1:Y:S01]  /*00b0*/  LDCU.64 UR6, c[0x0][0x3a8] ;  /* 0x00007500ff0677ac */ /* 0x000e620008000a00 */
[----:B0-----:R-:W-:-:S06]  /*00c0*/  IMAD.WIDE.U32 R2, R0, 0x8, R2 ;  /* 0x0000000800027825 */ /* 0x001fcc00078e0002 */
[----:B------:R-:W1:Y:S02]  /*00d0*/  LDG.E.64 R2, desc[UR4][R2.64] ;  /* 0x0000000402027981 */ /* 0x000e64000c1e1b00 */
[----:B-1----:R-:W-:Y:S02]  /*00e0*/  LOP3.LUT R7, R2, UR6, RZ, 0x3c, !PT ;  /* 0x0000000602077c12 */ /* 0x002fe4000f8e3cff */
[----:B------:R-:W-:Y:S01]  /*00f0*/  LOP3.LUT R4, R3, UR7, RZ, 0x3c, !PT ;  /* 0x0000000703047c12 */ /* 0x000fe2000f8e3cff */
[----:B------:R-:W0:Y:S03]  /*0100*/  LDCU.64 UR6, c[0x0][0x388] ;  /* 0x00007100ff0677ac */ /* 0x000e260008000a00 */
[--C-:B------:R-:W-:Y:S02]  /*0110*/  SHF.R.U64 R6, R7, 0x1, R4.reuse ;  /* 0x0000000107067819 */ /* 0x100fe40000001204 */
[----:B------:R-:W-:-:S02]  /*0120*/  SHF.R.U32.HI R5, RZ, 0x1, R4 ;  /* 0x00000001ff057819 */ /* 0x000fc40000011604 */
[----:B------:R-:W-:Y:S02]  /*0130*/  LOP3.LUT R6, R6, 0x55555555, RZ, 0xc0, !PT ;  /* 0x5555555506067812 */ /* 0x000fe400078ec0ff */
[----:B------:R-:W-:Y:S02]  /*0140*/  LOP3.LUT R5, R5, 0x55555555, RZ, 0xc0, !PT ;  /* 0x5555555505057812 */ /* 0x000fe400078ec0ff */
[----:B------:R-:W-:-:S05]  /*0150*/  IADD3 R6, P0, PT, -R6, R7, RZ ;  /* 0x0000000706067210 */ /* 0x000fca0007f1e1ff */
[----:B------:R-:W-:-:S05]  /*0160*/  IMAD.X R5, R4, 0x1, ~R5, P0 ;  /* 0x0000000104057824 */ /* 0x000fca00000e0e05 */
[C-C-:B------:R-:W-:Y:S02]  /*0170*/  SHF.R.U64 R4, R6.reuse, 0x2, R5.reuse ;  /* 0x0000000206047819 */ /* 0x140fe40000001205 */
[----:B------:R-:W-:Y:S02]  /*0180*/  LOP3.LUT R6, R6, 0x33333333, RZ, 0xc0, !PT ;  /* 0x3333333306067812 */ /* 0x000fe400078ec0ff */
[----:B------:R-:W-:Y:S02]  /*0190*/  SHF.R.U32.HI R2, RZ, 0x2, R5 ;  /* 0x00000002ff027819 */ /* 0x000fe40000011605 */
[----:B------:R-:W-:Y:S02]  /*01a0*/  LOP3.LUT R3, R4, 0x33333333, RZ, 0xc0, !PT ;  /* 0x3333333304037812 */ /* 0x000fe400078ec0ff */
[----:B------:R-:W-:Y:S02]  /*01b0*/  LOP3.LUT R5, R5, 0x33333333, RZ, 0xc0, !PT ;  /* 0x3333333305057812 */ /* 0x000fe400078ec0ff */
[----:B------:R-:W-:-:S02]  /*01c0*/  LOP3.LUT R4, R2, 0x33333333, RZ, 0xc0, !PT ;  /* 0x3333333302047812 */ /* 0x000fc400078ec0ff */
[----:B------:R-:W-:-:S05]  /*01d0*/  IADD3 R3, P0, PT, R3, R6, RZ ;  /* 0x0000000603037210 */ /* 0x000fca0007f1e0ff */
[----:B------:R-:W-:-:S05]  /*01e0*/  IMAD.X R4, R4, 0x1, R5, P0 ;  /* 0x0000000104047824 */ /* 0x000fca00000e0605 */
[----:B------:R-:W-:-:S04]  /*01f0*/  SHF.R.U64 R2, R3, 0x4, R4 ;  /* 0x0000000403027819 */ /* 0x000fc80000001204 */
[----:B------:R-:W-:-:S04]  /*0200*/  IADD3 R2, P0, PT, R2, R3, RZ ;  /* 0x0000000302027210 */ /* 0x000fc80007f1e0ff */
[----:B------:R-:W-:Y:S02]  /*0210*/  LEA.HI.X R3, R4, R4, RZ, 0x1c, P0 ;  /* 0x0000000404037211 */ /* 0x000fe400000fe4ff */
[----:B------:R-:W-:Y:S01]  /*0220*/  LOP3.LUT R2, R2, 0xf0f0f0f, RZ, 0xc0, !PT ;  /* 0x0f0f0f0f02027812 */ /* 0x000fe200078ec0ff */
[----:B------:R-:W1:Y:S01]  /*0230*/  LDC.64 R4, c[0x0][0x3a0] ;  /* 0x0000e800ff047b82 */ /* 0x000e620000000a00 */
[----:B------:R-:W-:-:S05]  /*0240*/  LOP3.LUT R3, R3, 0xf0f0f0f, RZ, 0xc0, !PT ;  /* 0x0f0f0f0f03037812 */ /* 0x000fca00078ec0ff */
[----:B------:R-:W-:-:S04]  /*0250*/  IMAD R3, R3, 0x1010101, RZ ;  /* 0x0101010103037824 */ /* 0x000fc800078e02ff */
[C---:B------:R-:W-:Y:S02]  /*0260*/  IMAD R7, R2.reuse, 0x1010101, R3 ;  /* 0x0101010102077824 */ /* 0x040fe400078e0203 */
[----:B------:R-:W-:-:S04]  /*0270*/  IMAD.WIDE.U32 R2, R2, 0x1010101, RZ ;  /* 0x0101010102027825 */ /* 0x000fc800078e00ff */
[----:B------:R-:W-:-:S05]  /*0280*/  IMAD.IADD R2, R3, 0x1, R7 ;  /* 0x0000000103027824 */ /* 0x000fca00078e0207 */
[----:B------:R-:W-:-:S04]  /*0290*/  SHF.R.U32.HI R2, RZ, 0x18, R2 ;  /* 0x00000018ff027819 */ /* 0x000fc80000011602 */
[----:B0-----:R-:W-:Y:S01]  /*02a0*/  ISETP.GE.U32.AND P0, PT, R2, UR6, PT ;  /* 0x0000000602007c0c */ /* 0x001fe2000bf06070 */
[----:B-1----:R-:W-:-:S03]  /*02b0*/  IMAD.WIDE.U32 R2, R0, 0x4, R4 ;  /* 0x0000000400027825 */ /* 0x002fc600078e0004 */
[----:B------:R-:W-:-:S04]  /*02c0*/  ISETP.GE.U32.AND.EX P0, PT, RZ, UR7, PT, P0 ;  /* 0x00000007ff007c0c */ /* 0x000fc8000bf06100 */
[----:B------:R-:W-:-:S05]  /*02d0*/  SEL R5, RZ, 0x1, !P0 ;  /* 0x00000001ff057807 */ /* 0x000fca0004000000 */
[----:B------:R-:W-:Y:S01]  /*02e0*/  STG.E desc[UR4][R2.64], R5 ;  /* 0x0000000502007986 */ /* 0x000fe2000c101904 */
[----:B------:R-:W-:Y:S05]  /*02f0*/  EXIT ;  /* 0x000000000000794d */ /* 0x000fea0003800000 */
.L_x_4:
        /* <DEDUP_REMOVED lines=16> */
.L_x_8:


//--------------------- .text._Z11intial_code4Code --------------------------
	.section	.text._Z11intial_code4Code,"ax",@progbits
	.align	128
        .global         _Z11intial_code4Code
        .type           _Z11intial_code4Code,@function
        .size           _Z11intial_code4Code,(.L_x_9 - _Z11intial_code4Code)
        .other          _Z11intial_code4Code,@"STO_CUDA_ENTRY STV_DEFAULT"
_Z11intial_code4Code:
.text._Z11intial_code4Code:
[----:B------:R-:W-:Y:S08]  /*0000*/  LDC R1, c[0x0][0x37c] ;  /* 0x0000df00ff017b82 */ /* 0x000ff00000000800 */
[----:B------:R-:W0:Y:S01]  /*0010*/  LDC.64 R2, c[0x0][0x388] ;  /* 0x0000e200ff027b82 */ /* 0x000e220000000a00 */
[----:B------:R-:W0:Y:S01]  /*0020*/  LDCU.64 UR4, c[0x0][0x358] ;  /* 0x00006b00ff0477ac */ /* 0x000e220008000a00 */
[----:B------:R-:W-:Y:S01]  /*0030*/  HFMA2 R9, -RZ, RZ, 0, 5.9604644775390625e-08 ;  /* 0x00000001ff097431 */ /* 0x000fe200000001ff */
[----:B------:R-:W-:-:S02]  /*0040*/  MOV R6, 0xffffffff ;  /* 0xffffffff00067802 */ /* 0x000fc40000000f00 */
[----:B------:R-:W-:-:S03]  /*0050*/  MOV R7, 0xffffffff ;  /* 0xffffffff00077802 */ /* 0x000fc60000000f00 */
[----:B------:R-:W1:Y:S08]  /*0060*/  LDC.64 R4, c[0x0][0x380] ;  /* 0x0000e000ff047b82 */ /* 0x000e700000000a00 */
[----:B------:R-:W2:Y:S01]  /*0070*/  LDC.64 R10, c[0x0][0x390] ;  /* 0x0000e400ff0a7b82 */ /* 0x000ea20000000a00 */
[----:B0-----:R-:W-:Y:S04]  /*0080*/  STG.E.64 desc[UR4][R2.64+0x8], R6 ;  /* 0x0000080602007986 */ /* 0x001fe8000c101b04 */
[----:B------:R-:W-:Y:S04]  /*0090*/  STG.E.64 desc[UR4][R2.64], RZ ;  /* 0x000000ff02007986 */ /* 0x000fe8000c101b04 */
[----:B-1----:R-:W-:Y:S04]  /*00a0*/  STG.E desc[UR4][R4.64], R9 ;  /* 0x0000000904007986 */ /* 0x002fe8000c101904 */
[----:B--2---:R-:W-:Y:S01]  /*00b0*/  STG.E desc[UR4][R10.64], RZ ;  /* 0x000000ff0a007986 */ /* 0x004fe2000c101904 */
[----:B------:R-:W-:Y:S05]  /*00c0*/  EXIT ;  /* 0x000000000000794d */ /* 0x000fea0003800000 */
.L_x_5:
        /* <DEDUP_REMOVED lines=11> */
.L_x_9:


//--------------------- .nv.shared._Z18parallel_reduction4Code --------------------------
	.section	.nv.shared._Z18parallel_reduction4Code,"aw",@nobits
	.sectionflags	@""
	.align	16
	.zero		1024


//--------------------- .nv.shared.reserved.0     --------------------------
	.section	.nv.shared.reserved.0,"aw",@nobits
	.weak		__nv_reservedSMEM_offset_0_alias
	.size		__nv_reservedSMEM_offset_0_alias, 0, 64
	.other		__nv_reservedSMEM_offset_0_alias,@"STO_CUDA_RESERVED_SHARED STV_DEFAULT"
__nv_reservedSMEM_offset_0_alias:
	.zero		0
	.zero		64


//--------------------- .nv.shared._Z15add_code_kernal4Codey --------------------------
	.section	.nv.shared._Z15add_code_kernal4Codey,"aw",@nobits
	.sectionflags	@""
	.align	16
	.zero		1024


//--------------------- .nv.shared._Z15cal_code_kernalmm4Codey --------------------------
	.section	.nv.shared._Z15cal_code_kernalmm4Codey,"aw",@nobits
	.sectionflags	@""
	.align	16
	.zero		1024


//--------------------- .nv.shared._Z11intial_code4Code --------------------------
	.section	.nv.shared._Z11intial_code4Code,"aw",@nobits
	.sectionflags	@""
	.align	16
	.zero		1024


//--------------------- .nv.constant0._Z18parallel_reduction4Code --------------------------
	.section	.nv.constant0._Z18parallel_reduction4Code,"a",@progbits
	.sectionflags	@""
	.align	4
.nv.constant0._Z18parallel_reduction4Code:
	.zero		920


//--------------------- .nv.constant0._Z15add_code_kernal4Codey --------------------------
	.section	.nv.constant0._Z15add_code_kernal4Codey,"a",@progbits
	.sectionflags	@""
	.align	4
.nv.constant0._Z15add_code_kernal4Codey:
	.zero		928


//--------------------- .nv.constant0._Z15cal_code_kernalmm4Codey --------------------------
	.section	.nv.constant0._Z15cal_code_kernalmm4Codey,"a",@progbits
	.sectionflags	@""
	.align	4
.nv.constant0._Z15cal_code_kernalmm4Codey:
	.zero		944


//--------------------- .nv.constant0._Z11intial_code4Code --------------------------
	.section	.nv.constant0._Z11intial_code4Code,"a",@progbits
	.sectionflags	@""
	.align	4
.nv.constant0._Z11intial_code4Code:
	.zero		920


//--------------------- SYMBOLS --------------------------

	.type		.nv.reservedSmem.offset0,@object
	.size		.nv.reservedSmem.offset0,0x4
	.type		.nv.reservedSmem.cap,@object
	.size		.nv.reservedSmem.cap,0x4
